	.headerflags	@"EF_CUDA_TEXMODE_UNIFIED EF_CUDA_64BIT_ADDRESS EF_CUDA_SM86 EF_CUDA_VIRTUAL_SM(EF_CUDA_SM86)"
	.elftype	@"ET_EXEC"


//--------------------- .nv.info                  --------------------------
	.section	.nv.info,"",@"SHT_CUDA_INFO"
	.align	4


	//----- nvinfo : EIATTR_REGCOUNT
	.align		4
        /*0000*/ 	.byte	0x04, 0x2f
        /*0002*/ 	.short	(.L_1 - .L_0)
	.align		4
.L_0:
        /*0004*/ 	.word	index@(triton__0d1d2d3d4d5d67de8)
        /*0008*/ 	.word	0x00000028


	//----- nvinfo : EIATTR_MAX_STACK_SIZE
	.align		4
.L_1:
        /*000c*/ 	.byte	0x04, 0x23
        /*000e*/ 	.short	(.L_3 - .L_2)
	.align		4
.L_2:
        /*0010*/ 	.word	index@(triton__0d1d2d3d4d5d67de8)
        /*0014*/ 	.word	0x00000000


	//----- nvinfo : EIATTR_MIN_STACK_SIZE
	.align		4
.L_3:
        /*0018*/ 	.byte	0x04, 0x12
        /*001a*/ 	.short	(.L_5 - .L_4)
	.align		4
.L_4:
        /*001c*/ 	.word	index@(triton__0d1d2d3d4d5d67de8)
        /*0020*/ 	.word	0x00000000


	//----- nvinfo : EIATTR_FRAME_SIZE
	.align		4
.L_5:
        /*0024*/ 	.byte	0x04, 0x11
        /*0026*/ 	.short	(.L_7 - .L_6)
	.align		4
.L_6:
        /*0028*/ 	.word	index@(triton__0d1d2d3d4d5d67de8)
        /*002c*/ 	.word	0x00000000
.L_7:


//--------------------- .nv.info.triton__0d1d2d3d4d5d67de8 --------------------------
	.section	.nv.info.triton__0d1d2d3d4d5d67de8,"",@"SHT_CUDA_INFO"
	.align	4


	//----- nvinfo : EIATTR_CUDA_API_VERSION
	.align		4
        /*0000*/ 	.byte	0x04, 0x37
        /*0002*/ 	.short	(.L_9 - .L_8)
.L_8:
        /*0004*/ 	.word	0x0000007b


	//----- nvinfo : EIATTR_SW2861232_WAR
	.align		4
.L_9:
        /*0008*/ 	.byte	0x01, 0x35
	.zero		2


	//----- nvinfo : EIATTR_PARAM_CBANK
	.align		4
        /*000c*/ 	.byte	0x04, 0x0a
        /*000e*/ 	.short	(.L_11 - .L_10)
	.align		4
.L_10:
        /*0010*/ 	.word	index@(.nv.constant0.triton__0d1d2d3d4d5d67de8)
        /*0014*/ 	.short	0x0160
        /*0016*/ 	.short	0x0040


	//----- nvinfo : EIATTR_CBANK_PARAM_SIZE
	.align		4
.L_11:
        /*0018*/ 	.byte	0x03, 0x19
        /*001a*/ 	.short	0x0040


	//----- nvinfo : EIATTR_KPARAM_INFO
	.align		4
        /*001c*/ 	.byte	0x04, 0x17
        /*001e*/ 	.short	(.L_13 - .L_12)
.L_12:
        /*0020*/ 	.word	0x00000000
        /*0024*/ 	.short	0x0008
        /*0026*/ 	.short	0x003c
        /*0028*/ 	.byte	0x00, 0xf0, 0x11, 0x00


	//----- nvinfo : EIATTR_KPARAM_INFO
	.align		4
.L_13:
        /*002c*/ 	.byte	0x04, 0x17
        /*002e*/ 	.short	(.L_15 - .L_14)
.L_14:
        /*0030*/ 	.word	0x00000000
        /*0034*/ 	.short	0x0007
        /*0036*/ 	.short	0x0038
        /*0038*/ 	.byte	0x00, 0xf0, 0x11, 0x00


	//----- nvinfo : EIATTR_KPARAM_INFO
	.align		4
.L_15:
        /*003c*/ 	.byte	0x04, 0x17
        /*003e*/ 	.short	(.L_17 - .L_16)
.L_16:
        /*0040*/ 	.word	0x00000000
        /*0044*/ 	.short	0x0006
        /*0046*/ 	.short	0x0030
        /*0048*/ 	.byte	0x00, 0xf0, 0x21, 0x00


	//----- nvinfo : EIATTR_KPARAM_INFO
	.align		4
.L_17:
        /*004c*/ 	.byte	0x04, 0x17
        /*004e*/ 	.short	(.L_19 - .L_18)
.L_18:
        /*0050*/ 	.word	0x00000000
        /*0054*/ 	.short	0x0005
        /*0056*/ 	.short	0x0028
        /*0058*/ 	.byte	0x00, 0xf0, 0x21, 0x00


	//----- nvinfo : EIATTR_KPARAM_INFO
	.align		4
.L_19:
        /*005c*/ 	.byte	0x04, 0x17
        /*005e*/ 	.short	(.L_21 - .L_20)
.L_20:
        /*0060*/ 	.word	0x00000000
        /*0064*/ 	.short	0x0004
        /*0066*/ 	.short	0x0020
        /*0068*/ 	.byte	0x00, 0xf0, 0x21, 0x00


	//----- nvinfo : EIATTR_KPARAM_INFO
	.align		4
.L_21:
        /*006c*/ 	.byte	0x04, 0x17
        /*006e*/ 	.short	(.L_23 - .L_22)
.L_22:
        /*0070*/ 	.word	0x00000000
        /*0074*/ 	.short	0x0003
        /*0076*/ 	.short	0x0018
        /*0078*/ 	.byte	0x00, 0xf0, 0x21, 0x00


	//----- nvinfo : EIATTR_KPARAM_INFO
	.align		4
.L_23:
        /*007c*/ 	.byte	0x04, 0x17
        /*007e*/ 	.short	(.L_25 - .L_24)
.L_24:
        /*0080*/ 	.word	0x00000000
        /*0084*/ 	.short	0x0002
        /*0086*/ 	.short	0x0010
        /*0088*/ 	.byte	0x00, 0xf0, 0x21, 0x00


	//----- nvinfo : EIATTR_KPARAM_INFO
	.align		4
.L_25:
        /*008c*/ 	.byte	0x04, 0x17
        /*008e*/ 	.short	(.L_27 - .L_26)
.L_26:
        /*0090*/ 	.word	0x00000000
        /*0094*/ 	.short	0x0001
        /*0096*/ 	.short	0x0008
        /*0098*/ 	.byte	0x00, 0xf0, 0x21, 0x00


	//----- nvinfo : EIATTR_KPARAM_INFO
	.align		4
.L_27:
        /*009c*/ 	.byte	0x04, 0x17
        /*009e*/ 	.short	(.L_29 - .L_28)
.L_28:
        /*00a0*/ 	.word	0x00000000
        /*00a4*/ 	.short	0x0000
        /*00a6*/ 	.short	0x0000
        /*00a8*/ 	.byte	0x00, 0xf0, 0x21, 0x00


	//----- nvinfo : EIATTR_MAXREG_COUNT
	.align		4
.L_29:
        /*00ac*/ 	.byte	0x03, 0x1b
        /*00ae*/ 	.short	0x00ff


	//----- nvinfo : EIATTR_COOP_GROUP_MASK_REGIDS
	.align		4
        /*00b0*/ 	.byte	0x04, 0x29
        /*00b2*/ 	.short	(.L_31 - .L_30)


	//   ....[0]....
.L_30:
        /*00b4*/ 	.word	0xffffffff


	//   ....[1]....
        /*00b8*/ 	.word	0xffffffff


	//   ....[2]....
        /*00bc*/ 	.word	0xffffffff


	//   ....[3]....
        /*00c0*/ 	.word	0xffffffff


	//   ....[4]....
        /*00c4*/ 	.word	0xffffffff


	//   ....[5]....
        /*00c8*/ 	.word	0xffffffff


	//   ....[6]....
        /*00cc*/ 	.word	0xffffffff


	//   ....[7]....
        /*00d0*/ 	.word	0xffffffff


	//   ....[8]....
        /*00d4*/ 	.word	0xffffffff


	//   ....[9]....
        /*00d8*/ 	.word	0xffffffff


	//   ....[10]....
        /*00dc*/ 	.word	0xffffffff


	//   ....[11]....
        /*00e0*/ 	.word	0xffffffff


	//   ....[12]....
        /*00e4*/ 	.word	0xffffffff


	//   ....[13]....
        /*00e8*/ 	.word	0xffffffff


	//   ....[14]....
        /*00ec*/ 	.word	0xffffffff


	//   ....[15]....
        /*00f0*/ 	.word	0xffffffff


	//   ....[16]....
        /*00f4*/ 	.word	0xffffffff


	//   ....[17]....
        /*00f8*/ 	.word	0xffffffff


	//----- nvinfo : EIATTR_COOP_GROUP_INSTR_OFFSETS
	.align		4
.L_31:
        /*00fc*/ 	.byte	0x04, 0x28
        /*00fe*/ 	.short	(.L_33 - .L_32)


	//   ....[0]....
.L_32:
        /*0100*/ 	.word	0x00000730


	//   ....[1]....
        /*0104*/ 	.word	0x00000740


	//   ....[2]....
        /*0108*/ 	.word	0x00000760


	//   ....[3]....
        /*010c*/ 	.word	0x00000780


	//   ....[4]....
        /*0110*/ 	.word	0x000007c0


	//   ....[5]....
        /*0114*/ 	.word	0x000007d0


	//   ....[6]....
        /*0118*/ 	.word	0x000007e0


	//   ....[7]....
        /*011c*/ 	.word	0x00000800


	//   ....[8]....
        /*0120*/ 	.word	0x00000840


	//   ....[9]....
        /*0124*/ 	.word	0x00000850


	//   ....[10]....
        /*0128*/ 	.word	0x00000860


	//   ....[11]....
        /*012c*/ 	.word	0x00000880


	//   ....[12]....
        /*0130*/ 	.word	0x000008c0


	//   ....[13]....
        /*0134*/ 	.word	0x000008d0


	//   ....[14]....
        /*0138*/ 	.word	0x000008e0


	//   ....[15]....
        /*013c*/ 	.word	0x00000920


	//   ....[16]....
        /*0140*/ 	.word	0x00000ac0


	//   ....[17]....
        /*0144*/ 	.word	0x00000af0


	//----- nvinfo : EIATTR_EXIT_INSTR_OFFSETS
	.align		4
.L_33:
        /*0148*/ 	.byte	0x04, 0x1c
        /*014a*/ 	.short	(.L_35 - .L_34)


	//   ....[0]....
.L_34:
        /*014c*/ 	.word	0x00000cf0


	//   ....[1]....
        /*0150*/ 	.word	0x00000d20


	//----- nvinfo : EIATTR_MAX_THREADS
	.align		4
.L_35:
        /*0154*/ 	.byte	0x04, 0x05
        /*0156*/ 	.short	(.L_37 - .L_36)
.L_36:
        /*0158*/ 	.word	0x00000080
        /*015c*/ 	.word	0x00000001
        /*0160*/ 	.word	0x00000001
.L_37:


//--------------------- .nv.rel.action            --------------------------
	.section	.nv.rel.action,"",@"SHT_CUDA_RELOCINFO"
	.align	8
	.sectionentsize	8
        /*0000*/ 	.byte	0x73, 0x00, 0x00, 0x00, 0x00, 0x00, 0x00, 0x00, 0x00, 0x00, 0x00, 0x11, 0x25, 0x00, 0x05, 0x36


//--------------------- .nv.constant0.triton__0d1d2d3d4d5d67de8 --------------------------
	.section	.nv.constant0.triton__0d1d2d3d4d5d67de8,"a",@progbits
	.align	4
.nv.constant0.triton__0d1d2d3d4d5d67de8:
	.zero		416


//--------------------- .text.triton__0d1d2d3d4d5d67de8 --------------------------
	.section	.text.triton__0d1d2d3d4d5d67de8,"ax",@progbits
	.sectionflags	@"SHF_BARRIERS=1"
	.sectioninfo	@"SHI_REGISTERS=40"
	.align	128
        .global         triton__0d1d2d3d4d5d67de8
        .type           triton__0d1d2d3d4d5d67de8,@function
        .size           triton__0d1d2d3d4d5d67de8,(.L_x_1 - triton__0d1d2d3d4d5d67de8)
        .other          triton__0d1d2d3d4d5d67de8,@"STO_CUDA_ENTRY STV_DEFAULT"
triton__0d1d2d3d4d5d67de8:
.text.triton__0d1d2d3d4d5d67de8:
[----:B------:R-:W-:-:S02]  /*0000*/  IMAD.MOV.U32 R1, RZ, RZ, c[0x0][0x28] ;  /* 0x00000a00ff017624 */ /* 0x000fc400078e00ff */
[----:B------:R-:W0:Y:S01]  /*0010*/  S2R R35, SR_CTAID.X ;  /* 0x0000000000237919 */ /* 0x000e220000002500 */
[----:B------:R-:W-:Y:S01]  /*0020*/  IMAD.MOV.U32 R11, RZ, RZ, 0x8 ;  /* 0x00000008ff0b7424 */ /* 0x000fe200078e00ff */
[----:B------:R-:W-:Y:S01]  /*0030*/  CS2R R18, SRZ ;  /* 0x0000000000127805 */ /* 0x000fe2000001ff00 */
[----:B------:R-:W-:Y:S01]  /*0040*/  ULDC.64 UR4, c[0x0][0x118] ;  /* 0x0000460000047ab9 */ /* 0x000fe20000000a00 */
[----:B------:R-:W1:Y:S01]  /*0050*/  S2R R0, SR_TID.X ;  /* 0x0000000000007919 */ /* 0x000e620000002100 */
[----:B0-----:R-:W-:Y:S02]  /*0060*/  IMAD.SHL.U32 R35, R35, 0x8, RZ ;  /* 0x0000000823237824 */ /* 0x001fe400078e00ff */
[----:B-1----:R-:W-:-:S05]  /*0070*/  IMAD.SHL.U32 R2, R0, 0x4, RZ ;  /* 0x0000000400027824 */ /* 0x002fca00078e00ff */
[----:B------:R-:W-:-:S04]  /*0080*/  LOP3.LUT R7, R35, 0x4, R2, 0xf8, !PT ;  /* 0x0000000423077812 */ /* 0x000fc800078ef802 */
[C---:B------:R-:W-:Y:S01]  /*0090*/  ISETP.GE.AND P1, PT, R7.reuse, c[0x0][0x198], PT ;  /* 0x0000660007007a0c */ /* 0x040fe20003f26270 */
[----:B------:R-:W-:-:S05]  /*00a0*/  IMAD.HI R30, R7, 0x2e8ba2e9, RZ ;  /* 0x2e8ba2e9071e7827 */ /* 0x000fca00078e02ff */
[----:B------:R-:W-:-:S04]  /*00b0*/  SHF.R.U32.HI R3, RZ, 0x1f, R30 ;  /* 0x0000001fff037819 */ /* 0x000fc8000001161e */
[----:B------:R-:W-:-:S05]  /*00c0*/  LEA.HI.SX32 R30, R30, R3, 0x1b ;  /* 0x000000031e1e7211 */ /* 0x000fca00078fdaff */
[----:B------:R-:W-:-:S05]  /*00d0*/  IMAD.WIDE R10, R30, R11, c[0x0][0x160] ;  /* 0x000058001e0a7625 */ /* 0x000fca00078e020b */
[----:B------:R0:W2:Y:S01]  /*00e0*/  @!P1 LDG.E.EL.64 R18, [R10.64] ;  /* 0x000000040a129981 */ /* 0x0000a2000c2e1b00 */
[----:B------:R-:W-:Y:S01]  /*00f0*/  CS2R R2, SRZ ;  /* 0x0000000000027805 */ /* 0x000fe2000001ff00 */
[--C-:B------:R-:W-:Y:S01]  /*0100*/  SHF.R.U32.HI R4, RZ, 0x5, R0.reuse ;  /* 0x00000005ff047819 */ /* 0x100fe20000011600 */
[----:B------:R-:W-:Y:S01]  /*0110*/  CS2R R20, SRZ ;  /* 0x0000000000147805 */ /* 0x000fe2000001ff00 */
[----:B------:R-:W-:Y:S02]  /*0120*/  SHF.R.U32.HI R22, RZ, 0x1, R0 ;  /* 0x00000001ff167819 */ /* 0x000fe40000011600 */
[----:B------:R-:W-:Y:S01]  /*0130*/  SGXT.U32 R4, R4, 0x2 ;  /* 0x000000020404781a */ /* 0x000fe20000000000 */
[----:B------:R0:W3:Y:S01]  /*0140*/  @!P1 LDG.E.EL.64 R2, [R10.64] ;  /* 0x000000040a029981 */ /* 0x0000e2000c2e1b00 */
[----:B------:R-:W-:-:S03]  /*0150*/  SGXT.U32 R22, R22, 0x4 ;  /* 0x000000041616781a */ /* 0x000fc60000000000 */
[----:B------:R-:W-:Y:S01]  /*0160*/  IMAD.SHL.U32 R5, R4, 0x10, RZ ;  /* 0x0000001004057824 */ /* 0x000fe200078e00ff */
[----:B------:R0:W4:Y:S01]  /*0170*/  @!P1 LDG.E.EL.64 R20, [R10.64] ;  /* 0x000000040a149981 */ /* 0x000122000c2e1b00 */
[----:B------:R-:W-:Y:S01]  /*0180*/  CS2R R16, SRZ ;  /* 0x0000000000107805 */ /* 0x000fe2000001ff00 */
[----:B------:R-:W-:Y:S02]  /*0190*/  IMAD R26, R30, -0xb0, R7 ;  /* 0xffffff501e1a7824 */ /* 0x000fe400078e0207 */
[----:B------:R-:W-:-:S03]  /*01a0*/  LOP3.LUT R22, R5, R22, RZ, 0xfc, !PT ;  /* 0x0000001605167212 */ /* 0x000fc600078efcff */
[----:B------:R0:W5:Y:S01]  /*01b0*/  @!P1 LDG.E.EL.64 R16, [R10.64] ;  /* 0x000000040a109981 */ /* 0x000162000c2e1b00 */
[C---:B------:R-:W-:Y:S01]  /*01c0*/  ISETP.LT.U32.AND P0, PT, R22.reuse, 0x32, !P1 ;  /* 0x000000321600780c */ /* 0x040fe20004f01070 */
[----:B------:R-:W-:Y:S02]  /*01d0*/  IMAD R13, R22, 0xb0, R26 ;  /* 0x000000b0160d7824 */ /* 0x000fe400078e021a */
[----:B------:R-:W-:Y:S02]  /*01e0*/  IMAD.MOV.U32 R29, RZ, RZ, 0x4 ;  /* 0x00000004ff1d7424 */ /* 0x000fe400078e00ff */
[----:B------:R-:W-:Y:S01]  /*01f0*/  IMAD R32, R30, 0x2260, R13 ;  /* 0x000022601e207824 */ /* 0x000fe200078e020d */
[----:B------:R-:W-:Y:S01]  /*0200*/  CS2R R8, SRZ ;  /* 0x0000000000087805 */ /* 0x000fe2000001ff00 */
[----:B0-----:R-:W-:Y:S02]  /*0210*/  CS2R R10, SRZ ;  /* 0x00000000000a7805 */ /* 0x001fe4000001ff00 */
[CC--:B------:R-:W-:Y:S01]  /*0220*/  IMAD.WIDE R36, R32.reuse, R29.reuse, c[0x0][0x170] ;  /* 0x00005c0020247625 */ /* 0x0c0fe200078e021d */
[----:B------:R-:W-:Y:S01]  /*0230*/  CS2R R12, SRZ ;  /* 0x00000000000c7805 */ /* 0x000fe2000001ff00 */
[----:B------:R-:W-:Y:S01]  /*0240*/  CS2R R14, SRZ ;  /* 0x00000000000e7805 */ /* 0x000fe2000001ff00 */
[----:B------:R-:W-:Y:S01]  /*0250*/  CS2R R4, SRZ ;  /* 0x0000000000047805 */ /* 0x000fe2000001ff00 */
[----:B------:R-:W-:Y:S01]  /*0260*/  CS2R R6, SRZ ;  /* 0x0000000000067805 */ /* 0x000fe2000001ff00 */
[-C--:B------:R-:W-:Y:S01]  /*0270*/  IMAD.WIDE R32, R32, R29.reuse, c[0x0][0x180] ;  /* 0x0000600020207625 */ /* 0x080fe200078e021d */
[----:B------:R0:W5:Y:S03]  /*0280*/  @P0 LDG.E.128 R8, [R36.64] ;  /* 0x0000000424080981 */ /* 0x000166000c1e1d00 */
[-C--:B------:R-:W-:Y:S01]  /*0290*/  IMAD.WIDE R26, R26, R29.reuse, c[0x0][0x178] ;  /* 0x00005e001a1a7625 */ /* 0x080fe200078e021d */
[----:B------:R1:W5:Y:S03]  /*02a0*/  @P0 LDG.E.128 R12, [R32.64] ;  /* 0x00000004200c0981 */ /* 0x000366000c1e1d00 */
[----:B------:R-:W-:Y:S01]  /*02b0*/  IMAD.MOV.U32 R28, RZ, RZ, RZ ;  /* 0x000000ffff1c7224 */ /* 0x000fe200078e00ff */
[----:B------:R0:W5:Y:S01]  /*02c0*/  @!P1 LDG.E.EL.128 R4, [R26.64] ;  /* 0x000000041a049981 */ /* 0x000162000c2e1d00 */
[----:B------:R-:W-:-:S05]  /*02d0*/  IMAD.WIDE R30, R30, R29, c[0x0][0x168] ;  /* 0x00005a001e1e7625 */ /* 0x000fca00078e021d */
[----:B------:R1:W5:Y:S01]  /*02e0*/  @!P1 LDG.E.EL R28, [R30.64] ;  /* 0x000000041e1c9981 */ /* 0x000362000c2e1900 */
[----:B0-----:R-:W-:-:S06]  /*02f0*/  CS2R R26, SRZ ;  /* 0x00000000001a7805 */ /* 0x001fcc000001ff00 */
[----:B------:R0:W5:Y:S04]  /*0300*/  @!P1 LDG.E.EL R27, [R30.64] ;  /* 0x000000041e1b9981 */ /* 0x000168000c2e1900 */
[----:B------:R0:W5:Y:S01]  /*0310*/  @!P1 LDG.E.EL R26, [R30.64] ;  /* 0x000000041e1a9981 */ /* 0x000162000c2e1900 */
[----:B------:R-:W-:-:S06]  /*0320*/  IMAD.MOV.U32 R24, RZ, RZ, RZ ;  /* 0x000000ffff187224 */ /* 0x000fcc00078e00ff */
[----:B------:R0:W5:Y:S01]  /*0330*/  @!P1 LDG.E.EL R24, [R30.64] ;  /* 0x000000041e189981 */ /* 0x000162000c2e1900 */
[----:B------:R-:W2:Y:S01]  /*0340*/  I2F.F64 R22, R22 ;  /* 0x0000001600167312 */ /* 0x000ea20000201c00 */
[----:B-1----:R-:W-:-:S05]  /*0350*/  LOP3.LUT R32, R35, 0x7, R0, 0xf8, !PT ;  /* 0x0000000723207812 */ /* 0x002fca00078ef800 */
[----:B0-----:R-:W-:Y:S01]  /*0360*/  IMAD.HI R30, R32, 0x2e8ba2e9, RZ ;  /* 0x2e8ba2e9201e7827 */ /* 0x001fe200078e02ff */
[----:B--2---:R-:W0:-:S04]  /*0370*/  DSETP.NAN.AND P1, PT, R18, R18, PT ;  /* 0x000000121200722a */ /* 0x004e080003f28000 */
[----:B------:R-:W1:Y:S02]  /*0380*/  DSETP.GEU.AND P2, PT, R18, 50, PT ;  /* 0x404900001200742a */ /* 0x000e640003f4e000 */
[C---:B0-----:R-:W-:Y:S02]  /*0390*/  FSEL R37, R18.reuse, RZ, P1 ;  /* 0x000000ff12257208 */ /* 0x041fe40000800000 */
[C---:B------:R-:W-:Y:S02]  /*03a0*/  FSEL R34, R19.reuse, 3.140625, P1 ;  /* 0x4049000013227808 */ /* 0x040fe40000800000 */
[----:B-1----:R-:W-:Y:S02]  /*03b0*/  FSEL R18, R18, R37, !P2 ;  /* 0x0000002512127208 */ /* 0x002fe40005000000 */
[----:B------:R-:W-:Y:S01]  /*03c0*/  FSEL R19, R19, R34, !P2 ;  /* 0x0000002213137208 */ /* 0x000fe20005000000 */
[----:B---3--:R-:W0:-:S04]  /*03d0*/  DSETP.NAN.AND P2, PT, R2, R2, PT ;  /* 0x000000020200722a */ /* 0x008e080003f48000 */
[----:B------:R-:W1:Y:S02]  /*03e0*/  DSETP.GEU.AND P3, PT, R2, 50, PT ;  /* 0x404900000200742a */ /* 0x000e640003f6e000 */
[----:B0-----:R-:W-:Y:S02]  /*03f0*/  FSEL R31, R2, RZ, P2 ;  /* 0x000000ff021f7208 */ /* 0x001fe40001000000 */
[----:B------:R0:W-:Y:S02]  /*0400*/  DSETP.GT.AND P1, PT, R18, R22, PT ;  /* 0x000000161200722a */ /* 0x0001e40003f24000 */
[----:B0-----:R-:W-:Y:S02]  /*0410*/  SHF.R.U32.HI R19, RZ, 0x1f, R30 ;  /* 0x0000001fff137819 */ /* 0x001fe4000001161e */
[C---:B----4-:R-:W0:Y:S01]  /*0420*/  DSETP.NAN.AND P4, PT, R20.reuse, R20, PT ;  /* 0x000000141400722a */ /* 0x050e220003f88000 */
[----:B------:R-:W-:Y:S02]  /*0430*/  FSEL R33, R3, 3.140625, P2 ;  /* 0x4049000003217808 */ /* 0x000fe40001000000 */
[----:B------:R-:W-:Y:S01]  /*0440*/  LEA.HI.SX32 R30, R30, R19, 0x1b ;  /* 0x000000131e1e7211 */ /* 0x000fe200078fdaff */
[----:B------:R-:W2:Y:S01]  /*0450*/  DSETP.GEU.AND P2, PT, R20, 50, PT ;  /* 0x404900001400742a */ /* 0x000ea20003f4e000 */
[----:B-1----:R-:W-:-:S02]  /*0460*/  FSEL R2, R2, R31, !P3 ;  /* 0x0000001f02027208 */ /* 0x002fc40005800000 */
[----:B0-----:R-:W-:Y:S02]  /*0470*/  FSEL R19, R20, RZ, P4 ;  /* 0x000000ff14137208 */ /* 0x001fe40002000000 */
[----:B------:R-:W-:Y:S02]  /*0480*/  FSEL R31, R21, 3.140625, P4 ;  /* 0x40490000151f7808 */ /* 0x000fe40002000000 */
[----:B------:R-:W-:Y:S02]  /*0490*/  ISETP.GE.AND P4, PT, R32, c[0x0][0x198], PT ;  /* 0x0000660020007a0c */ /* 0x000fe40003f86270 */
[----:B------:R-:W-:Y:S01]  /*04a0*/  FSEL R3, R3, R33, !P3 ;  /* 0x0000002103037208 */ /* 0x000fe20005800000 */
[C---:B-----5:R-:W0:Y:S01]  /*04b0*/  DSETP.NAN.AND P3, PT, R16.reuse, R16, PT ;  /* 0x000000101000722a */ /* 0x060e220003f68000 */
[----:B--2---:R-:W-:Y:S01]  /*04c0*/  FSEL R18, R20, R19, !P2 ;  /* 0x0000001314127208 */ /* 0x004fe20005000000 */
[----:B------:R-:W-:Y:S01]  /*04d0*/  IMAD.MOV.U32 R20, RZ, RZ, RZ ;  /* 0x000000ffff147224 */ /* 0x000fe200078e00ff */
[----:B------:R-:W-:Y:S01]  /*04e0*/  FSEL R19, R21, R31, !P2 ;  /* 0x0000001f15137208 */ /* 0x000fe20005000000 */
[----:B------:R-:W1:-:S02]  /*04f0*/  DSETP.GEU.AND P5, PT, R16, 50, PT ;  /* 0x404900001000742a */ /* 0x000e440003fae000 */
[----:B0-----:R-:W-:Y:S02]  /*0500*/  FSEL R21, R16, RZ, P3 ;  /* 0x000000ff10157208 */ /* 0x001fe40001800000 */
[--C-:B------:R0:W-:Y:S01]  /*0510*/  DSETP.GT.AND P2, PT, R2, R22.reuse, PT ;  /* 0x000000160200722a */ /* 0x1001e20003f44000 */
[C---:B------:R-:W-:Y:S01]  /*0520*/  FSEL R31, R17.reuse, 3.140625, P3 ;  /* 0x40490000111f7808 */ /* 0x040fe20001800000 */
[----:B0-----:R-:W-:Y:S01]  /*0530*/  IMAD.WIDE R2, R30, R29, c[0x0][0x188] ;  /* 0x000062001e027625 */ /* 0x001fe200078e021d */
[----:B-1----:R-:W-:Y:S02]  /*0540*/  FSEL R16, R16, R21, !P5 ;  /* 0x0000001510107208 */ /* 0x002fe40006800000 */
[----:B------:R-:W-:Y:S02]  /*0550*/  FSEL R17, R17, R31, !P5 ;  /* 0x0000001f11117208 */ /* 0x000fe40006800000 */
[----:B------:R0:W2:Y:S01]  /*0560*/  @!P4 LDG.E.EL R20, [R2.64] ;  /* 0x000000040214c981 */ /* 0x0000a2000c2e1900 */
[----:B------:R1:W3:-:S02]  /*0570*/  DSETP.GT.AND P3, PT, R18, R22, PT ;  /* 0x000000161200722a */ /* 0x0002c40003f64000 */
[----:B-1----:R-:W-:Y:S02]  /*0580*/  SEL R19, R8, RZ, P0 ;  /* 0x000000ff08137207 */ /* 0x002fe40000000000 */
[----:B------:R1:W4:Y:S01]  /*0590*/  DSETP.GT.AND P4, PT, R16, R22, PT ;  /* 0x000000161000722a */ /* 0x0003220003f84000 */
[----:B------:R-:W-:Y:S02]  /*05a0*/  SEL R8, R9, RZ, P0 ;  /* 0x000000ff09087207 */ /* 0x000fe40000000000 */
[----:B-1----:R-:W-:Y:S01]  /*05b0*/  SEL R17, R12, RZ, P0 ;  /* 0x000000ff0c117207 */ /* 0x002fe20000000000 */
[----:B------:R-:W-:Y:S01]  /*05c0*/  FADD R4, R19, R4 ;  /* 0x0000000413047221 */ /* 0x000fe20000000000 */
[----:B------:R-:W-:Y:S01]  /*05d0*/  SEL R9, R10, RZ, P0 ;  /* 0x000000ff0a097207 */ /* 0x000fe20000000000 */
[----:B------:R-:W-:Y:S01]  /*05e0*/  FADD R5, R8, R5 ;  /* 0x0000000508057221 */ /* 0x000fe20000000000 */
[----:B0-----:R-:W-:Y:S01]  /*05f0*/  SEL R2, R13, RZ, P0 ;  /* 0x000000ff0d027207 */ /* 0x001fe20000000000 */
[----:B------:R-:W-:Y:S01]  /*0600*/  FADD R4, R17, R4 ;  /* 0x0000000411047221 */ /* 0x000fe20000000000 */
[----:B------:R-:W-:Y:S01]  /*0610*/  SEL R3, R14, RZ, P0 ;  /* 0x000000ff0e037207 */ /* 0x000fe20000000000 */
[----:B------:R-:W-:Y:S01]  /*0620*/  FADD R6, R9, R6 ;  /* 0x0000000609067221 */ /* 0x000fe20000000000 */
[----:B------:R-:W-:Y:S01]  /*0630*/  LOP3.LUT P6, RZ, R28, 0x7fffffff, RZ, 0xc0, !PT ;  /* 0x7fffffff1cff7812 */ /* 0x000fe200078cc0ff */
[----:B------:R-:W-:Y:S01]  /*0640*/  FADD R5, R2, R5 ;  /* 0x0000000502057221 */ /* 0x000fe20000000000 */
[----:B------:R-:W-:Y:S01]  /*0650*/  LOP3.LUT P5, RZ, R27, 0x7fffffff, RZ, 0xc0, !PT ;  /* 0x7fffffff1bff7812 */ /* 0x000fe200078ac0ff */
[----:B------:R-:W-:Y:S01]  /*0660*/  FADD R6, R3, R6 ;  /* 0x0000000603067221 */ /* 0x000fe20000000000 */
[----:B---3--:R-:W-:-:S02]  /*0670*/  @!P3 FSEL R4, R4, RZ, !P6 ;  /* 0x000000ff0404b208 */ /* 0x008fc40007000000 */
[----:B------:R-:W-:Y:S02]  /*0680*/  LOP3.LUT P6, RZ, R26, 0x7fffffff, RZ, 0xc0, !PT ;  /* 0x7fffffff1aff7812 */ /* 0x000fe400078cc0ff */
[----:B------:R-:W-:Y:S02]  /*0690*/  SEL R10, R11, RZ, P0 ;  /* 0x000000ff0b0a7207 */ /* 0x000fe40000000000 */
[----:B------:R-:W-:Y:S02]  /*06a0*/  @!P1 FSEL R5, R5, RZ, !P5 ;  /* 0x000000ff05059208 */ /* 0x000fe40006800000 */
[----:B------:R-:W-:Y:S01]  /*06b0*/  @!P2 FSEL R6, R6, RZ, !P6 ;  /* 0x000000ff0606a208 */ /* 0x000fe20007000000 */
[----:B------:R-:W-:Y:S01]  /*06c0*/  FADD R7, R10, R7 ;  /* 0x000000070a077221 */ /* 0x000fe20000000000 */
[----:B------:R-:W-:Y:S02]  /*06d0*/  SEL R8, R15, RZ, P0 ;  /* 0x000000ff0f087207 */ /* 0x000fe40000000000 */
[----:B------:R-:W-:-:S02]  /*06e0*/  FSEL R4, R4, RZ, P0 ;  /* 0x000000ff04047208 */ /* 0x000fc40000000000 */
[----:B------:R-:W-:Y:S02]  /*06f0*/  FSEL R5, R5, RZ, P0 ;  /* 0x000000ff05057208 */ /* 0x000fe40000000000 */
[----:B------:R-:W-:Y:S01]  /*0700*/  FSEL R6, R6, RZ, P0 ;  /* 0x000000ff06067208 */ /* 0x000fe20000000000 */
[----:B------:R-:W-:Y:S01]  /*0710*/  FADD R7, R8, R7 ;  /* 0x0000000708077221 */ /* 0x000fe20000000000 */
[----:B------:R-:W-:Y:S01]  /*0720*/  LOP3.LUT P3, RZ, R24, 0x7fffffff, RZ, 0xc0, !PT ;  /* 0x7fffffff18ff7812 */ /* 0x000fe2000786c0ff */
[----:B------:R-:W0:Y:S04]  /*0730*/  SHFL.BFLY PT, R3, R4, 0x10, 0x1f ;  /* 0x0e001f0004037f89 */ /* 0x000e2800000e0000 */
[----:B------:R-:W1:Y:S01]  /*0740*/  SHFL.BFLY PT, R2, R5, 0x10, 0x1f ;  /* 0x0e001f0005027f89 */ /* 0x000e6200000e0000 */
[----:B----4-:R-:W-:-:S03]  /*0750*/  @!P4 FSEL R7, R7, RZ, !P3 ;  /* 0x000000ff0707c208 */ /* 0x010fc60005800000 */
[----:B------:R-:W3:Y:S01]  /*0760*/  SHFL.BFLY PT, R9, R6, 0x10, 0x1f ;  /* 0x0e001f0006097f89 */ /* 0x000ee200000e0000 */
[----:B------:R-:W-:-:S05]  /*0770*/  FSEL R7, R7, RZ, P0 ;  /* 0x000000ff07077208 */ /* 0x000fca0000000000 */
[----:B------:R-:W4:Y:S01]  /*0780*/  SHFL.BFLY PT, R12, R7, 0x10, 0x1f ;  /* 0x0e001f00070c7f89 */ /* 0x000f2200000e0000 */
[----:B0-----:R-:W-:Y:S01]  /*0790*/  FADD R3, R4, R3 ;  /* 0x0000000304037221 */ /* 0x001fe20000000000 */
[----:B-1----:R-:W-:Y:S01]  /*07a0*/  FADD R8, R5, R2 ;  /* 0x0000000205087221 */ /* 0x002fe20000000000 */
[----:B---3--:R-:W-:-:S03]  /*07b0*/  FADD R10, R6, R9 ;  /* 0x00000009060a7221 */ /* 0x008fc60000000000 */
[----:B------:R-:W0:Y:S04]  /*07c0*/  SHFL.BFLY PT, R2, R3, 0x8, 0x1f ;  /* 0x0d001f0003027f89 */ /* 0x000e2800000e0000 */
[----:B------:R-:W1:Y:S04]  /*07d0*/  SHFL.BFLY PT, R9, R8, 0x8, 0x1f ;  /* 0x0d001f0008097f89 */ /* 0x000e6800000e0000 */
[----:B------:R-:W3:Y:S01]  /*07e0*/  SHFL.BFLY PT, R11, R10, 0x8, 0x1f ;  /* 0x0d001f000a0b7f89 */ /* 0x000ee200000e0000 */
[----:B----4-:R-:W-:-:S05]  /*07f0*/  FADD R12, R7, R12 ;  /* 0x0000000c070c7221 */ /* 0x010fca0000000000 */
        /* <DEDUP_REMOVED lines=15> */
[----:B----4-:R-:W-:Y:S01]  /*08f0*/  FADD R14, R13, R14 ;  /* 0x0000000e0d0e7221 */ /* 0x010fe20000000000 */
[C---:B------:R-:W-:Y:S01]  /*0900*/  LOP3.LUT R2, R0.reuse, 0x1f, RZ, 0xc0, !PT ;  /* 0x0000001f00027812 */ /* 0x040fe200078ec0ff */
[----:B------:R-:W-:-:S03]  /*0910*/  IMAD.SHL.U32 R9, R0, 0x4, RZ ;  /* 0x0000000400097824 */ /* 0x000fc600078e00ff */
[----:B------:R-:W4:Y:S01]  /*0920*/  SHFL.BFLY PT, R15, R14, 0x2, 0x1f ;  /* 0x0c401f000e0f7f89 */ /* 0x000f2200000e0000 */
[----:B------:R-:W-:Y:S02]  /*0930*/  ISETP.GE.U32.AND P0, PT, R2, 0x2, PT ;  /* 0x000000020200780c */ /* 0x000fe40003f06070 */
[----:B------:R-:W-:Y:S02]  /*0940*/  LOP3.LUT R2, R9, 0x4, RZ, 0xc0, !PT ;  /* 0x0000000409027812 */ /* 0x000fe400078ec0ff */
[----:B------:R-:W-:Y:S01]  /*0950*/  SHF.R.U32.HI R10, RZ, 0x5, R0 ;  /* 0x00000005ff0a7819 */ /* 0x000fe20000011600 */
[----:B0-----:R-:W-:-:S03]  /*0960*/  FADD R16, R5, R4 ;  /* 0x0000000405107221 */ /* 0x001fc60000000000 */
[----:B------:R-:W-:Y:S01]  /*0970*/  SGXT.U32 R4, R10, 0x2 ;  /* 0x000000020a04781a */ /* 0x000fe20000000000 */
[----:B-1----:R-:W-:Y:S01]  /*0980*/  FADD R11, R3, R6 ;  /* 0x00000006030b7221 */ /* 0x002fe20000000000 */
[C---:B------:R-:W-:Y:S01]  /*0990*/  IMAD.SHL.U32 R3, R2.reuse, 0x4, RZ ;  /* 0x0000000402037824 */ /* 0x040fe200078e00ff */
[----:B---3--:R-:W-:Y:S01]  /*09a0*/  FADD R7, R7, R8 ;  /* 0x0000000807077221 */ /* 0x008fe20000000000 */
[----:B------:R-:W-:-:S03]  /*09b0*/  IMAD.SHL.U32 R8, R2, 0x10, RZ ;  /* 0x0000001002087824 */ /* 0x000fc600078e00ff */
[----:B------:R-:W-:Y:S01]  /*09c0*/  LOP3.LUT R3, R3, R4, RZ, 0xfc, !PT ;  /* 0x0000000403037212 */ /* 0x000fe200078efcff */
[----:B------:R-:W-:Y:S01]  /*09d0*/  IMAD.SHL.U32 R9, R4, 0x4, RZ ;  /* 0x0000000404097824 */ /* 0x000fe200078e00ff */
[----:B------:R-:W-:Y:S02]  /*09e0*/  ISETP.GE.AND P1, PT, R0, 0x20, PT ;  /* 0x000000200000780c */ /* 0x000fe40003f26270 */
[C---:B------:R-:W-:Y:S02]  /*09f0*/  IADD3 R4, R8.reuse, 0x10, RZ ;  /* 0x0000001008047810 */ /* 0x040fe40007ffe0ff */
[C---:B------:R-:W-:Y:S02]  /*0a00*/  IADD3 R6, R8.reuse, 0x20, RZ ;  /* 0x0000002008067810 */ /* 0x040fe40007ffe0ff */
[----:B------:R-:W-:Y:S02]  /*0a10*/  IADD3 R10, R8, 0x30, RZ ;  /* 0x00000030080a7810 */ /* 0x000fe40007ffe0ff */
[-C--:B------:R-:W-:Y:S01]  /*0a20*/  LOP3.LUT R4, R4, R9.reuse, RZ, 0xfc, !PT ;  /* 0x0000000904047212 */ /* 0x080fe200078efcff */
[----:B----4-:R-:W-:Y:S01]  /*0a30*/  FADD R15, R14, R15 ;  /* 0x0000000f0e0f7221 */ /* 0x010fe20000000000 */
[----:B------:R-:W-:-:S02]  /*0a40*/  LOP3.LUT R6, R6, R9, RZ, 0xfc, !PT ;  /* 0x0000000906067212 */ /* 0x000fc400078efcff */
[----:B------:R-:W-:Y:S01]  /*0a50*/  LOP3.LUT R10, R10, R9, RZ, 0xfc, !PT ;  /* 0x000000090a0a7212 */ /* 0x000fe200078efcff */
[----:B------:R-:W-:Y:S04]  /*0a60*/  @!P0 STS [R3.X4], R16 ;  /* 0x0000001003008388 */ /* 0x000fe80000004800 */
[----:B------:R-:W-:Y:S04]  /*0a70*/  @!P0 STS [R4], R11 ;  /* 0x0000000b04008388 */ /* 0x000fe80000000800 */
[----:B------:R-:W-:Y:S04]  /*0a80*/  @!P0 STS [R6], R7 ;  /* 0x0000000706008388 */ /* 0x000fe80000000800 */
[----:B------:R-:W-:Y:S04]  /*0a90*/  @!P0 STS [R10], R15 ;  /* 0x0000000f0a008388 */ /* 0x000fe80000000800 */
[----:B------:R-:W-:Y:S06]  /*0aa0*/  BAR.SYNC 0x0 ;  /* 0x0000000000007b1d */ /* 0x000fec0000000000 */
[----:B------:R-:W0:Y:S04]  /*0ab0*/  @!P1 LDS R25, [R0.X4] ;  /* 0x0000000000199984 */ /* 0x000e280000004800 */
[----:B0-----:R-:W0:Y:S01]  /*0ac0*/  SHFL.BFLY PT, R12, R25, 0x2, 0x1f ;  /* 0x0c401f00190c7f89 */ /* 0x001e2200000e0000 */
[----:B------:R-:W-:Y:S01]  /*0ad0*/  LOP3.LUT P0, RZ, R0, 0x3, RZ, 0xc0, !PT ;  /* 0x0000000300ff7812 */ /* 0x000fe2000780c0ff */
[----:B0-----:R-:W-:-:S05]  /*0ae0*/  FADD R12, R25, R12 ;  /* 0x0000000c190c7221 */ /* 0x001fca0000000000 */
[----:B------:R-:W0:Y:S01]  /*0af0*/  SHFL.BFLY PT, R5, R12, 0x1, 0x1f ;  /* 0x0c201f000c057f89 */ /* 0x000e2200000e0000 */
[----:B------:R-:W-:Y:S01]  /*0b00*/  ISETP.LT.AND P0, PT, R0, 0x20, !P0 ;  /* 0x000000200000780c */ /* 0x000fe20004701270 */
[----:B0-----:R-:W-:-:S12]  /*0b10*/  FADD R3, R12, R5 ;  /* 0x000000050c037221 */ /* 0x001fd80000000000 */
[----:B------:R-:W-:Y:S04]  /*0b20*/  @P0 STS [R0.X4], R3 ;  /* 0x0000000300000388 */ /* 0x000fe80000004800 */
[----:B------:R-:W-:Y:S06]  /*0b30*/  BAR.SYNC 0x0 ;  /* 0x0000000000007b1d */ /* 0x000fec0000000000 */
[----:B------:R-:W-:Y:S04]  /*0b40*/  LDS R5, [R8+0x10] ;  /* 0x0000100008057984 */ /* 0x000fe80000000800 */
[----:B------:R-:W-:Y:S04]  /*0b50*/  LDS R6, [R8+0x20] ;  /* 0x0000200008067984 */ /* 0x000fe80000000800 */
[----:B------:R-:W-:Y:S04]  /*0b60*/  LDS R7, [R8+0x30] ;  /* 0x0000300008077984 */ /* 0x000fe80000000800 */
[----:B------:R-:W0:Y:S01]  /*0b70*/  LDS R4, [R2.X16] ;  /* 0x0000000002047984 */ /* 0x000e22000000c800 */
[----:B------:R-:W-:-:S03]  /*0b80*/  LOP3.LUT R10, R0, 0x7, RZ, 0xc0, !PT ;  /* 0x00000007000a7812 */ /* 0x000fc600078ec0ff */
[----:B------:R-:W-:Y:S06]  /*0b90*/  BAR.SYNC 0x0 ;  /* 0x0000000000007b1d */ /* 0x000fec0000000000 */
[C---:B--2---:R-:W-:Y:S02]  /*0ba0*/  FSETP.GT.AND P1, PT, |R20|.reuse, 8.50705917302346158658e+37, PT ;  /* 0x7e8000001400780b */ /* 0x044fe40003f24200 */
[----:B------:R-:W-:Y:S02]  /*0bb0*/  FSETP.GEU.AND P2, PT, |R20|, 1.175494350822287508e-38, PT ;  /* 0x008000001400780b */ /* 0x000fe40003f4e200 */
[----:B------:R-:W-:-:S09]  /*0bc0*/  SHF.R.U32.HI R0, RZ, 0x3, R0 ;  /* 0x00000003ff007819 */ /* 0x000fd20000011600 */
[----:B------:R-:W-:Y:S01]  /*0bd0*/  @P1 FMUL R20, R20, 0.25 ;  /* 0x3e80000014141820 */ /* 0x000fe20000400000 */
[----:B0-----:R-:W-:Y:S04]  /*0be0*/  STS.128 [R2.X4], R4 ;  /* 0x0000000402007388 */ /* 0x001fe80000004c00 */
[----:B------:R-:W-:Y:S06]  /*0bf0*/  BAR.SYNC 0x0 ;  /* 0x0000000000007b1d */ /* 0x000fec0000000000 */
[----:B------:R-:W0:Y:S01]  /*0c00*/  LDS R10, [R10.X4] ;  /* 0x000000000a0a7984 */ /* 0x000e220000004800 */
[----:B------:R-:W-:Y:S01]  /*0c10*/  @!P2 FMUL R20, R20, 16777216 ;  /* 0x4b8000001414a820 */ /* 0x000fe20000400000 */
[----:B------:R-:W-:Y:S01]  /*0c20*/  SGXT.U32 R0, R0, 0x2 ;  /* 0x000000020000781a */ /* 0x000fe20000000000 */
[----:B------:R-:W-:-:S03]  /*0c30*/  IMAD.MOV.U32 R3, RZ, RZ, 0x3e800000 ;  /* 0x3e800000ff037424 */ /* 0x000fc600078e00ff */
[----:B------:R-:W-:Y:S01]  /*0c40*/  LOP3.LUT P0, RZ, R9, R0, RZ, 0xfc, !PT ;  /* 0x0000000009ff7212 */ /* 0x000fe2000780fcff */
[----:B------:R-:W1:Y:S01]  /*0c50*/  MUFU.RCP R20, R20 ;  /* 0x0000001400147308 */ /* 0x000e620000001000 */
[----:B------:R-:W-:Y:S02]  /*0c60*/  FSEL R3, R3, 1, P1 ;  /* 0x3f80000003037808 */ /* 0x000fe40000800000 */
[----:B------:R-:W-:Y:S01]  /*0c70*/  ISETP.LT.AND P0, PT, R32, c[0x0][0x198], !P0 ;  /* 0x0000660020007a0c */ /* 0x000fe20004701270 */
[C---:B------:R-:W-:Y:S02]  /*0c80*/  IMAD R5, R30.reuse, -0xb0, R32 ;  /* 0xffffff501e057824 */ /* 0x040fe400078e0220 */
[----:B------:R-:W-:Y:S01]  /*0c90*/  @!P2 FMUL R3, R3, 16777216 ;  /* 0x4b8000000303a820 */ /* 0x000fe20000400000 */
[----:B------:R-:W-:Y:S02]  /*0ca0*/  IMAD.MOV.U32 R7, RZ, RZ, 0x4 ;  /* 0x00000004ff077424 */ /* 0x000fe400078e00ff */
[----:B------:R-:W-:Y:S01]  /*0cb0*/  IMAD R2, R30, 0x750, R5 ;  /* 0x000007501e027824 */ /* 0x000fe200078e0205 */
[----:B-1----:R-:W-:-:S03]  /*0cc0*/  FMUL R5, R20, R3 ;  /* 0x0000000314057220 */ /* 0x002fc60000400000 */
[----:B------:R-:W-:Y:S01]  /*0cd0*/  IMAD.WIDE R2, R2, R7, c[0x0][0x190] ;  /* 0x0000640002027625 */ /* 0x000fe200078e0207 */
[----:B0-----:R-:W-:Y:S02]  /*0ce0*/  FMUL R5, R10, R5 ;  /* 0x000000050a057220 */ /* 0x001fe40000400000 */
[----:B------:R-:W-:Y:S05]  /*0cf0*/  @!P0 EXIT ;  /* 0x000000000000894d */ /* 0x000fea0003800000 */
[----:B------:R-:W-:Y:S02]  /*0d00*/  ULDC.64 UR4, c[0x0][0x118] ;  /* 0x0000460000047ab9 */ /* 0x000fe40000000a00 */
[----:B------:R-:W-:Y:S01]  /*0d10*/  STG.E [R2.64], R5 ;  /* 0x0000000502007986 */ /* 0x000fe2000c101904 */
[----:B------:R-:W-:Y:S05]  /*0d20*/  EXIT ;  /* 0x000000000000794d */ /* 0x000fea0003800000 */
.L_x_0:
[----:B------:R-:W-:-:S00]  /*0d30*/  BRA `(.L_x_0) ;  /* 0xfffffff000007947 */ /* 0x000fc0000383ffff */
[----:B------:R-:W-:-:S00]  /*0d40*/  NOP ;  /* 0x0000000000007918 */ /* 0x000fc00000000000 */
        /* <DEDUP_REMOVED lines=11> */
.L_x_1:


//--------------------- .nv.shared.triton__0d1d2d3d4d5d67de8 --------------------------
	.section	.nv.shared.triton__0d1d2d3d4d5d67de8,"aw",@nobits
	.align	16
